//
// Generated by NVIDIA NVVM Compiler
//
// Compiler Build ID: CL-36424714
// Cuda compilation tools, release 13.0, V13.0.88
// Based on NVVM 20.0.0
//

.version 9.0
.target sm_100
.address_size 64

	// .globl	_Z13matmul_kernelPKfiiS0_iPfff
// _ZZ13matmul_kernelPKfiiS0_iPfffE2As has been demoted
// _ZZ13matmul_kernelPKfiiS0_iPfffE2Bs has been demoted

.visible .entry _Z13matmul_kernelPKfiiS0_iPfff(
	.param .u64 .ptr .align 1 _Z13matmul_kernelPKfiiS0_iPfff_param_0,
	.param .u32 _Z13matmul_kernelPKfiiS0_iPfff_param_1,
	.param .u32 _Z13matmul_kernelPKfiiS0_iPfff_param_2,
	.param .u64 .ptr .align 1 _Z13matmul_kernelPKfiiS0_iPfff_param_3,
	.param .u32 _Z13matmul_kernelPKfiiS0_iPfff_param_4,
	.param .u64 .ptr .align 1 _Z13matmul_kernelPKfiiS0_iPfff_param_5,
	.param .f32 _Z13matmul_kernelPKfiiS0_iPfff_param_6,
	.param .f32 _Z13matmul_kernelPKfiiS0_iPfff_param_7
)
{
	.reg .pred 	%p<3>;
	.reg .b32 	%r<37>;
	.reg .b32 	%f<110>;
	.reg .b64 	%rd<13>;
	// demoted variable
	.shared .align 4 .b8 _ZZ13matmul_kernelPKfiiS0_iPfffE2As[4096];
	// demoted variable
	.shared .align 4 .b8 _ZZ13matmul_kernelPKfiiS0_iPfffE2Bs[4096];
	ld.param.u64 	%rd3, [_Z13matmul_kernelPKfiiS0_iPfff_param_0];
	ld.param.u32 	%r21, [_Z13matmul_kernelPKfiiS0_iPfff_param_2];
	ld.param.u64 	%rd4, [_Z13matmul_kernelPKfiiS0_iPfff_param_3];
	ld.param.u32 	%r22, [_Z13matmul_kernelPKfiiS0_iPfff_param_4];
	ld.param.u64 	%rd5, [_Z13matmul_kernelPKfiiS0_iPfff_param_5];
	ld.param.f32 	%f4, [_Z13matmul_kernelPKfiiS0_iPfff_param_6];
	ld.param.f32 	%f5, [_Z13matmul_kernelPKfiiS0_iPfff_param_7];
	mov.u32 	%r1, %tid.x;
	and.b32  	%r2, %r1, 31;
	shr.u32 	%r3, %r1, 5;
	mov.u32 	%r23, %ctaid.x;
	shl.b32 	%r4, %r23, 5;
	mov.u32 	%r24, %ctaid.y;
	shl.b32 	%r25, %r24, 5;
	or.b32  	%r5, %r25, %r3;
	mul.lo.s32 	%r36, %r21, %r25;
	add.s32 	%r7, %r36, %r21;
	setp.ge.u32 	%p1, %r36, %r7;
	mov.f32 	%f109, 0f00000000;
	@%p1 bra 	$L__BB0_3;
	shl.b32 	%r26, %r1, 2;
	mov.u32 	%r27, _ZZ13matmul_kernelPKfiiS0_iPfffE2As;
	add.s32 	%r8, %r27, %r26;
	mov.u32 	%r28, _ZZ13matmul_kernelPKfiiS0_iPfffE2Bs;
	add.s32 	%r9, %r28, %r26;
	and.b32  	%r29, %r26, 3968;
	add.s32 	%r10, %r27, %r29;
	shl.b32 	%r30, %r2, 2;
	add.s32 	%r11, %r28, %r30;
	mad.lo.s32 	%r31, %r22, %r3, %r4;
	add.s32 	%r35, %r31, %r2;
	mad.lo.s32 	%r34, %r21, %r5, %r2;
	shl.b32 	%r14, %r22, 5;
	cvta.to.global.u64 	%rd1, %rd3;
	cvta.to.global.u64 	%rd2, %rd4;
	mov.f32 	%f109, 0f00000000;
$L__BB0_2:
	mul.wide.u32 	%rd6, %r34, 4;
	add.s64 	%rd7, %rd1, %rd6;
	ld.global.f32 	%f8, [%rd7];
	st.shared.f32 	[%r8], %f8;
	mul.wide.u32 	%rd8, %r35, 4;
	add.s64 	%rd9, %rd2, %rd8;
	ld.global.f32 	%f9, [%rd9];
	st.shared.f32 	[%r9], %f9;
	bar.sync 	0;
	ld.shared.f32 	%f10, [%r10];
	ld.shared.f32 	%f11, [%r11];
	fma.rn.f32 	%f12, %f10, %f11, %f109;
	ld.shared.f32 	%f13, [%r10+4];
	ld.shared.f32 	%f14, [%r11+128];
	fma.rn.f32 	%f15, %f13, %f14, %f12;
	ld.shared.f32 	%f16, [%r10+8];
	ld.shared.f32 	%f17, [%r11+256];
	fma.rn.f32 	%f18, %f16, %f17, %f15;
	ld.shared.f32 	%f19, [%r10+12];
	ld.shared.f32 	%f20, [%r11+384];
	fma.rn.f32 	%f21, %f19, %f20, %f18;
	ld.shared.f32 	%f22, [%r10+16];
	ld.shared.f32 	%f23, [%r11+512];
	fma.rn.f32 	%f24, %f22, %f23, %f21;
	ld.shared.f32 	%f25, [%r10+20];
	ld.shared.f32 	%f26, [%r11+640];
	fma.rn.f32 	%f27, %f25, %f26, %f24;
	ld.shared.f32 	%f28, [%r10+24];
	ld.shared.f32 	%f29, [%r11+768];
	fma.rn.f32 	%f30, %f28, %f29, %f27;
	ld.shared.f32 	%f31, [%r10+28];
	ld.shared.f32 	%f32, [%r11+896];
	fma.rn.f32 	%f33, %f31, %f32, %f30;
	ld.shared.f32 	%f34, [%r10+32];
	ld.shared.f32 	%f35, [%r11+1024];
	fma.rn.f32 	%f36, %f34, %f35, %f33;
	ld.shared.f32 	%f37, [%r10+36];
	ld.shared.f32 	%f38, [%r11+1152];
	fma.rn.f32 	%f39, %f37, %f38, %f36;
	ld.shared.f32 	%f40, [%r10+40];
	ld.shared.f32 	%f41, [%r11+1280];
	fma.rn.f32 	%f42, %f40, %f41, %f39;
	ld.shared.f32 	%f43, [%r10+44];
	ld.shared.f32 	%f44, [%r11+1408];
	fma.rn.f32 	%f45, %f43, %f44, %f42;
	ld.shared.f32 	%f46, [%r10+48];
	ld.shared.f32 	%f47, [%r11+1536];
	fma.rn.f32 	%f48, %f46, %f47, %f45;
	ld.shared.f32 	%f49, [%r10+52];
	ld.shared.f32 	%f50, [%r11+1664];
	fma.rn.f32 	%f51, %f49, %f50, %f48;
	ld.shared.f32 	%f52, [%r10+56];
	ld.shared.f32 	%f53, [%r11+1792];
	fma.rn.f32 	%f54, %f52, %f53, %f51;
	ld.shared.f32 	%f55, [%r10+60];
	ld.shared.f32 	%f56, [%r11+1920];
	fma.rn.f32 	%f57, %f55, %f56, %f54;
	ld.shared.f32 	%f58, [%r10+64];
	ld.shared.f32 	%f59, [%r11+2048];
	fma.rn.f32 	%f60, %f58, %f59, %f57;
	ld.shared.f32 	%f61, [%r10+68];
	ld.shared.f32 	%f62, [%r11+2176];
	fma.rn.f32 	%f63, %f61, %f62, %f60;
	ld.shared.f32 	%f64, [%r10+72];
	ld.shared.f32 	%f65, [%r11+2304];
	fma.rn.f32 	%f66, %f64, %f65, %f63;
	ld.shared.f32 	%f67, [%r10+76];
	ld.shared.f32 	%f68, [%r11+2432];
	fma.rn.f32 	%f69, %f67, %f68, %f66;
	ld.shared.f32 	%f70, [%r10+80];
	ld.shared.f32 	%f71, [%r11+2560];
	fma.rn.f32 	%f72, %f70, %f71, %f69;
	ld.shared.f32 	%f73, [%r10+84];
	ld.shared.f32 	%f74, [%r11+2688];
	fma.rn.f32 	%f75, %f73, %f74, %f72;
	ld.shared.f32 	%f76, [%r10+88];
	ld.shared.f32 	%f77, [%r11+2816];
	fma.rn.f32 	%f78, %f76, %f77, %f75;
	ld.shared.f32 	%f79, [%r10+92];
	ld.shared.f32 	%f80, [%r11+2944];
	fma.rn.f32 	%f81, %f79, %f80, %f78;
	ld.shared.f32 	%f82, [%r10+96];
	ld.shared.f32 	%f83, [%r11+3072];
	fma.rn.f32 	%f84, %f82, %f83, %f81;
	ld.shared.f32 	%f85, [%r10+100];
	ld.shared.f32 	%f86, [%r11+3200];
	fma.rn.f32 	%f87, %f85, %f86, %f84;
	ld.shared.f32 	%f88, [%r10+104];
	ld.shared.f32 	%f89, [%r11+3328];
	fma.rn.f32 	%f90, %f88, %f89, %f87;
	ld.shared.f32 	%f91, [%r10+108];
	ld.shared.f32 	%f92, [%r11+3456];
	fma.rn.f32 	%f93, %f91, %f92, %f90;
	ld.shared.f32 	%f94, [%r10+112];
	ld.shared.f32 	%f95, [%r11+3584];
	fma.rn.f32 	%f96, %f94, %f95, %f93;
	ld.shared.f32 	%f97, [%r10+116];
	ld.shared.f32 	%f98, [%r11+3712];
	fma.rn.f32 	%f99, %f97, %f98, %f96;
	ld.shared.f32 	%f100, [%r10+120];
	ld.shared.f32 	%f101, [%r11+3840];
	fma.rn.f32 	%f102, %f100, %f101, %f99;
	ld.shared.f32 	%f103, [%r10+124];
	ld.shared.f32 	%f104, [%r11+3968];
	fma.rn.f32 	%f109, %f103, %f104, %f102;
	bar.sync 	0;
	add.s32 	%r36, %r36, 32;
	add.s32 	%r35, %r35, %r14;
	add.s32 	%r34, %r34, 32;
	setp.lt.u32 	%p2, %r36, %r7;
	@%p2 bra 	$L__BB0_2;
$L__BB0_3:
	cvta.to.global.u64 	%rd10, %rd5;
	add.s32 	%r32, %r4, %r2;
	mad.lo.s32 	%r33, %r22, %r5, %r32;
	mul.wide.u32 	%rd11, %r33, 4;
	add.s64 	%rd12, %rd10, %rd11;
	ld.global.f32 	%f105, [%rd12];
	mul.f32 	%f106, %f5, %f105;
	fma.rn.f32 	%f107, %f4, %f109, %f106;
	st.global.f32 	[%rd12], %f107;
	ret;

}


// ===== COMPILED SASS (sm_100) =====

	.target	sm_100

	.elftype	@"ET_EXEC"


//--------------------- .note.nv.tkinfo           --------------------------
	.section	.note.nv.tkinfo,"",@"SHT_NOTE"
	.sectionflags	@"SHF_NOTE_NV_TKINFO"
	.tkinfo
        /*0018*/ 	.word	0x00000002
        /*0030*/ 	.string	""
        /*0030*/ 	.string	"ptxas"
        /*0030*/ 	.string	"Cuda compilation tools, release 13.0, V13.0.88"
        /*0030*/ 	.string	"Build cuda_13.0.r13.0/compiler.36424714_0"
        /*0030*/ 	.string	"-arch sm_100 -m 64 "



//--------------------- .note.nv.cuinfo           --------------------------
	.section	.note.nv.cuinfo,"",@"SHT_NOTE"
	.sectionflags	@"SHF_NOTE_NV_CUINFO"
        /*0018*/ 	.short	0x0002
        /*001a*/ 	.short	0x0064
        /*001c*/ 	.short	0x0082
	.zero		2


//--------------------- .nv.info                  --------------------------
	.section	.nv.info,"",@"SHT_CUDA_INFO"
	.align	4


	//----- nvinfo : EIATTR_REGCOUNT
	.align		4
        /*0000*/ 	.byte	0x04, 0x2f
        /*0002*/ 	.short	(.L_1 - .L_0)
	.align		4
.L_0:
        /*0004*/ 	.word	index@(_Z13matmul_kernelPKfiiS0_iPfff)
        /*0008*/ 	.word	0x00000020


	//----- nvinfo : EIATTR_FRAME_SIZE
	.align		4
.L_1:
        /*000c*/ 	.byte	0x04, 0x11
        /*000e*/ 	.short	(.L_3 - .L_2)
	.align		4
.L_2:
        /*0010*/ 	.word	index@(_Z13matmul_kernelPKfiiS0_iPfff)
        /*0014*/ 	.word	0x00000000


	//----- nvinfo : EIATTR_MIN_STACK_SIZE
	.align		4
.L_3:
        /*0018*/ 	.byte	0x04, 0x12
        /*001a*/ 	.short	(.L_5 - .L_4)
	.align		4
.L_4:
        /*001c*/ 	.word	index@(_Z13matmul_kernelPKfiiS0_iPfff)
        /*0020*/ 	.word	0x00000000
.L_5:


//--------------------- .nv.compat                --------------------------
	.section	.nv.compat,"",@"SHT_CUDA_COMPAT_INFO"
	.align	4
        /*0000*/ 	.byte	0x02, 0x09, 0x00, 0x00, 0x02, 0x02, 0x01, 0x00, 0x02, 0x05, 0x05, 0x00, 0x03, 0x07, 0x01, 0x01
        /*0010*/ 	.byte	0x02, 0x03, 0x00, 0x00, 0x02, 0x06, 0x01, 0x00, 0x04, 0x0b, 0x08, 0x00, 0x09, 0x00, 0x00, 0x00
        /*0020*/ 	.byte	0x00, 0x00, 0x00, 0x00


//--------------------- .nv.info._Z13matmul_kernelPKfiiS0_iPfff --------------------------
	.section	.nv.info._Z13matmul_kernelPKfiiS0_iPfff,"",@"SHT_CUDA_INFO"
	.sectionflags	@""
	.align	4


	//----- nvinfo : EIATTR_CUDA_API_VERSION
	.align		4
        /*0000*/ 	.byte	0x04, 0x37
        /*0002*/ 	.short	(.L_7 - .L_6)
.L_6:
        /*0004*/ 	.word	0x00000082


	//----- nvinfo : EIATTR_KPARAM_INFO
	.align		4
.L_7:
        /*0008*/ 	.byte	0x04, 0x17
        /*000a*/ 	.short	(.L_9 - .L_8)
.L_8:
        /*000c*/ 	.word	0x00000000
        /*0010*/ 	.short	0x0007
        /*0012*/ 	.short	0x002c
        /*0014*/ 	.byte	0x00, 0xf0, 0x11, 0x00


	//----- nvinfo : EIATTR_KPARAM_INFO
	.align		4
.L_9:
        /*0018*/ 	.byte	0x04, 0x17
        /*001a*/ 	.short	(.L_11 - .L_10)
.L_10:
        /*001c*/ 	.word	0x00000000
        /*0020*/ 	.short	0x0006
        /*0022*/ 	.short	0x0028
        /*0024*/ 	.byte	0x00, 0xf0, 0x11, 0x00


	//----- nvinfo : EIATTR_KPARAM_INFO
	.align		4
.L_11:
        /*0028*/ 	.byte	0x04, 0x17
        /*002a*/ 	.short	(.L_13 - .L_12)
.L_12:
        /*002c*/ 	.word	0x00000000
        /*0030*/ 	.short	0x0005
        /*0032*/ 	.short	0x0020
        /*0034*/ 	.byte	0x00, 0xf5, 0x21, 0x00


	//----- nvinfo : EIATTR_KPARAM_INFO
	.align		4
.L_13:
        /*0038*/ 	.byte	0x04, 0x17
        /*003a*/ 	.short	(.L_15 - .L_14)
.L_14:
        /*003c*/ 	.word	0x00000000
        /*0040*/ 	.short	0x0004
        /*0042*/ 	.short	0x0018
        /*0044*/ 	.byte	0x00, 0xf0, 0x11, 0x00


	//----- nvinfo : EIATTR_KPARAM_INFO
	.align		4
.L_15:
        /*0048*/ 	.byte	0x04, 0x17
        /*004a*/ 	.short	(.L_17 - .L_16)
.L_16:
        /*004c*/ 	.word	0x00000000
        /*0050*/ 	.short	0x0003
        /*0052*/ 	.short	0x0010
        /*0054*/ 	.byte	0x00, 0xf5, 0x21, 0x00


	//----- nvinfo : EIATTR_KPARAM_INFO
	.align		4
.L_17:
        /*0058*/ 	.byte	0x04, 0x17
        /*005a*/ 	.short	(.L_19 - .L_18)
.L_18:
        /*005c*/ 	.word	0x00000000
        /*0060*/ 	.short	0x0002
        /*0062*/ 	.short	0x000c
        /*0064*/ 	.byte	0x00, 0xf0, 0x11, 0x00


	//----- nvinfo : EIATTR_KPARAM_INFO
	.align		4
.L_19:
        /*0068*/ 	.byte	0x04, 0x17
        /*006a*/ 	.short	(.L_21 - .L_20)
.L_20:
        /*006c*/ 	.word	0x00000000
        /*0070*/ 	.short	0x0001
        /*0072*/ 	.short	0x0008
        /*0074*/ 	.byte	0x00, 0xf0, 0x11, 0x00


	//----- nvinfo : EIATTR_KPARAM_INFO
	.align		4
.L_21:
        /*0078*/ 	.byte	0x04, 0x17
        /*007a*/ 	.short	(.L_23 - .L_22)
.L_22:
        /*007c*/ 	.word	0x00000000
        /*0080*/ 	.short	0x0000
        /*0082*/ 	.short	0x0000
        /*0084*/ 	.byte	0x00, 0xf5, 0x21, 0x00


	//----- nvinfo : EIATTR_SPARSE_MMA_MASK
	.align		4
.L_23:
        /*0088*/ 	.byte	0x03, 0x50
        /*008a*/ 	.short	0x0000


	//----- nvinfo : EIATTR_MAXREG_COUNT
	.align		4
        /*008c*/ 	.byte	0x03, 0x1b
        /*008e*/ 	.short	0x00ff


	//----- nvinfo : EIATTR_NUM_BARRIERS
	.align		4
        /*0090*/ 	.byte	0x02, 0x4c
        /*0092*/ 	.byte	0x01
	.zero		1


	//----- nvinfo : EIATTR_MERCURY_ISA_VERSION
	.align		4
        /*0094*/ 	.byte	0x03, 0x5f
        /*0096*/ 	.short	0x0101


	//----- nvinfo : EIATTR_VRC_CTA_INIT_COUNT
	.align		4
        /*0098*/ 	.byte	0x02, 0x4a
	.zero		1
	.zero		1


	//----- nvinfo : EIATTR_EXIT_INSTR_OFFSETS
	.align		4
        /*009c*/ 	.byte	0x04, 0x1c
        /*009e*/ 	.short	(.L_25 - .L_24)


	//   ....[0]....
.L_24:
        /*00a0*/ 	.word	0x000007e0


	//----- nvinfo : EIATTR_CBANK_PARAM_SIZE
	.align		4
.L_25:
        /*00a4*/ 	.byte	0x03, 0x19
        /*00a6*/ 	.short	0x0030


	//----- nvinfo : EIATTR_PARAM_CBANK
	.align		4
        /*00a8*/ 	.byte	0x04, 0x0a
        /*00aa*/ 	.short	(.L_27 - .L_26)
	.align		4
.L_26:
        /*00ac*/ 	.word	index@(.nv.constant0._Z13matmul_kernelPKfiiS0_iPfff)
        /*00b0*/ 	.short	0x0380
        /*00b2*/ 	.short	0x0030


	//----- nvinfo : EIATTR_SW_WAR
	.align		4
.L_27:
        /*00b4*/ 	.byte	0x04, 0x36
        /*00b6*/ 	.short	(.L_29 - .L_28)
.L_28:
        /*00b8*/ 	.word	0x00000008
.L_29:


//--------------------- .nv.callgraph             --------------------------
	.section	.nv.callgraph,"",@"SHT_CUDA_CALLGRAPH"
	.align	4
	.sectionentsize	8
	.align		4
        /*0000*/ 	.word	0x00000000
	.align		4
        /*0004*/ 	.word	0xffffffff
	.align		4
        /*0008*/ 	.word	0x00000000
	.align		4
        /*000c*/ 	.word	0xfffffffe
	.align		4
        /*0010*/ 	.word	0x00000000
	.align		4
        /*0014*/ 	.word	0xfffffffd
	.align		4
        /*0018*/ 	.word	0x00000000
	.align		4
        /*001c*/ 	.word	0xfffffffc


//--------------------- .text._Z13matmul_kernelPKfiiS0_iPfff --------------------------
	.section	.text._Z13matmul_kernelPKfiiS0_iPfff,"ax",@progbits
	.align	128
        .global         _Z13matmul_kernelPKfiiS0_iPfff
        .type           _Z13matmul_kernelPKfiiS0_iPfff,@function
        .size           _Z13matmul_kernelPKfiiS0_iPfff,(.L_x_3 - _Z13matmul_kernelPKfiiS0_iPfff)
        .other          _Z13matmul_kernelPKfiiS0_iPfff,@"STO_CUDA_ENTRY STV_DEFAULT"
_Z13matmul_kernelPKfiiS0_iPfff:
.text._Z13matmul_kernelPKfiiS0_iPfff:
[----:B------:R-:W-:Y:S08]  /*0000*/  LDC R1, c[0x0][0x37c] ;  /* 0x0000df00ff017b82 */ /* 0x000ff00000000800 */
[----:B------:R-:W0:Y:S01]  /*0010*/  S2UR UR5, SR_CTAID.Y ;  /* 0x00000000000579c3 */ /* 0x000e220000002600 */
[----:B------:R-:W1:Y:S01]  /*0020*/  LDCU UR12, c[0x0][0x38c] ;  /* 0x00007180ff0c77ac */ /* 0x000e620008000800 */
[----:B------:R-:W2:Y:S01]  /*0030*/  S2R R6, SR_TID.X ;  /* 0x0000000000067919 */ /* 0x000ea20000002100 */
[----:B------:R-:W-:Y:S01]  /*0040*/  HFMA2 R23, -RZ, RZ, 0, 0 ;  /* 0x00000000ff177431 */ /* 0x000fe200000001ff */
[----:B------:R-:W3:Y:S04]  /*0050*/  LDCU.64 UR10, c[0x0][0x358] ;  /* 0x00006b00ff0a77ac */ /* 0x000ee80008000a00 */
[----:B------:R-:W4:Y:S01]  /*0060*/  S2UR UR4, SR_CTAID.X ;  /* 0x00000000000479c3 */ /* 0x000f220000002500 */
[----:B0-----:R-:W-:-:S04]  /*0070*/  USHF.L.U32 UR5, UR5, 0x5, URZ ;  /* 0x0000000505057899 */ /* 0x001fc800080006ff */
[----:B-1----:R-:W-:-:S04]  /*0080*/  UIMAD UR6, UR5, UR12, URZ ;  /* 0x0000000c050672a4 */ /* 0x002fc8000f8e02ff */
[----:B------:R-:W-:Y:S01]  /*0090*/  UIADD3 UR9, UPT, UPT, UR6, UR12, URZ ;  /* 0x0000000c06097290 */ /* 0x000fe2000fffe0ff */
[----:B--2---:R-:W-:Y:S01]  /*00a0*/  SHF.R.U32.HI R3, RZ, 0x5, R6 ;  /* 0x00000005ff037819 */ /* 0x004fe20000011606 */
[----:B----4-:R-:W-:Y:S01]  /*00b0*/  USHF.L.U32 UR4, UR4, 0x5, URZ ;  /* 0x0000000504047899 */ /* 0x010fe200080006ff */
[----:B------:R-:W-:Y:S01]  /*00c0*/  LOP3.LUT R16, R6, 0x1f, RZ, 0xc0, !PT ;  /* 0x0000001f06107812 */ /* 0x000fe200078ec0ff */
[----:B------:R-:W-:Y:S01]  /*00d0*/  UISETP.GE.U32.AND UP0, UPT, UR6, UR9, UPT ;  /* 0x000000090600728c */ /* 0x000fe2000bf06070 */
[----:B------:R-:W-:-:S08]  /*00e0*/  LOP3.LUT R7, R3, UR5, RZ, 0xfc, !PT ;  /* 0x0000000503077c12 */ /* 0x000fd0000f8efcff */
[----:B---3--:R-:W-:Y:S05]  /*00f0*/  BRA.U UP0, `(.L_x_0) ;  /* 0x0000000500907547 */ /* 0x008fea000b800000 */
[----:B------:R-:W0:Y:S01]  /*0100*/  S2UR UR8, SR_CgaCtaId ;  /* 0x00000000000879c3 */ /* 0x000e220000008800 */
[----:B------:R-:W-:Y:S01]  /*0110*/  UMOV UR5, 0x400 ;  /* 0x0000040000057882 */ /* 0x000fe20000000000 */
[----:B------:R-:W-:Y:S01]  /*0120*/  SHF.L.U32 R6, R6, 0x2, RZ ;  /* 0x0000000206067819 */ /* 0x000fe200000006ff */
[----:B------:R-:W-:Y:S01]  /*0130*/  UIADD3 UR7, UPT, UPT, UR5, 0x1000, URZ ;  /* 0x0000100005077890 */ /* 0x000fe2000fffe0ff */
[----:B------:R-:W-:Y:S01]  /*0140*/  IMAD R0, R7, UR12, R16 ;  /* 0x0000000c07007c24 */ /* 0x000fe2000f8e0210 */
[----:B------:R-:W-:Y:S02]  /*0150*/  MOV R23, RZ ;  /* 0x000000ff00177202 */ /* 0x000fe40000000f00 */
[----:B------:R-:W-:Y:S01]  /*0160*/  LOP3.LUT R5, R6, 0xf80, RZ, 0xc0, !PT ;  /* 0x00000f8006057812 */ /* 0x000fe200078ec0ff */
[----:B------:R-:W1:Y:S08]  /*0170*/  LDC R2, c[0x0][0x398] ;  /* 0x0000e600ff027b82 */ /* 0x000e700000000800 */
[----:B------:R-:W2:Y:S08]  /*0180*/  LDC.64 R20, c[0x0][0x380] ;  /* 0x0000e000ff147b82 */ /* 0x000eb00000000a00 */
[----:B------:R-:W3:Y:S01]  /*0190*/  LDC.64 R18, c[0x0][0x390] ;  /* 0x0000e400ff127b82 */ /* 0x000ee20000000a00 */
[----:B0-----:R-:W-:-:S02]  /*01a0*/  ULEA UR7, UR8, UR7, 0x18 ;  /* 0x0000000708077291 */ /* 0x001fc4000f8ec0ff */
[----:B------:R-:W-:-:S04]  /*01b0*/  ULEA UR5, UR8, UR5, 0x18 ;  /* 0x0000000508057291 */ /* 0x000fc8000f8ec0ff */
[----:B------:R-:W-:Y:S01]  /*01c0*/  LEA R4, R16, UR7, 0x2 ;  /* 0x0000000710047c11 */ /* 0x000fe2000f8e10ff */
[----:B-1----:R-:W-:-:S05]  /*01d0*/  IMAD R3, R3, R2, UR4 ;  /* 0x0000000403037e24 */ /* 0x002fca000f8e0202 */
[----:B------:R-:W-:-:S07]  /*01e0*/  IADD3 R3, PT, PT, R16, R3, RZ ;  /* 0x0000000310037210 */ /* 0x000fce0007ffe0ff */
.L_x_1:
[----:B--2---:R-:W-:-:S04]  /*01f0*/  IMAD.WIDE.U32 R8, R0, 0x4, R20 ;  /* 0x0000000400087825 */ /* 0x004fc800078e0014 */
[----:B---3--:R-:W-:Y:S01]  /*0200*/  IMAD.WIDE.U32 R26, R3, 0x4, R18 ;  /* 0x00000004031a7825 */ /* 0x008fe200078e0012 */
[----:B------:R-:W2:Y:S05]  /*0210*/  LDG.E R29, desc[UR10][R8.64] ;  /* 0x0000000a081d7981 */ /* 0x000eaa000c1e1900 */
[----:B------:R-:W3:Y:S01]  /*0220*/  LDG.E R27, desc[UR10][R26.64] ;  /* 0x0000000a1a1b7981 */ /* 0x000ee2000c1e1900 */
[----:B------:R-:W-:Y:S01]  /*0230*/  UIADD3 UR6, UPT, UPT, UR6, 0x20, URZ ;  /* 0x0000002006067890 */ /* 0x000fe2000fffe0ff */
[----:B------:R-:W-:Y:S02]  /*0240*/  IADD3 R0, PT, PT, R0, 0x20, RZ ;  /* 0x0000002000007810 */ /* 0x000fe40007ffe0ff */
[----:B------:R-:W-:Y:S01]  /*0250*/  LEA R3, R2, R3, 0x5 ;  /* 0x0000000302037211 */ /* 0x000fe200078e28ff */
[----:B------:R-:W-:Y:S01]  /*0260*/  UISETP.GE.U32.AND UP0, UPT, UR6, UR9, UPT ;  /* 0x000000090600728c */ /* 0x000fe2000bf06070 */
[----:B--2---:R-:W-:Y:S04]  /*0270*/  STS [R6+UR5], R29 ;  /* 0x0000001d06007988 */ /* 0x004fe80008000805 */
[----:B---3--:R-:W-:Y:S01]  /*0280*/  STS [R6+UR7], R27 ;  /* 0x0000001b06007988 */ /* 0x008fe20008000807 */
[----:B------:R-:W-:Y:S06]  /*0290*/  BAR.SYNC.DEFER_BLOCKING 0x0 ;  /* 0x0000000000007b1d */ /* 0x000fec0000010000 */
[----:B------:R-:W-:Y:S04]  /*02a0*/  LDS R22, [R4] ;  /* 0x0000000004167984 */ /* 0x000fe80000000800 */
[----:B------:R-:W0:Y:S04]  /*02b0*/  LDS.128 R12, [R5+UR5] ;  /* 0x00000005050c7984 */ /* 0x000e280008000c00 */
[----:B------:R-:W1:Y:S04]  /*02c0*/  LDS R28, [R4+0x80] ;  /* 0x00008000041c7984 */ /* 0x000e680000000800 */
[----:B------:R-:W2:Y:S04]  /*02d0*/  LDS R25, [R4+0x100] ;  /* 0x0001000004197984 */ /* 0x000ea80000000800 */
[----:B------:R-:W3:Y:S04]  /*02e0*/  LDS R24, [R4+0x180] ;  /* 0x0001800004187984 */ /* 0x000ee80000000800 */
[----:B------:R-:W-:Y:S04]  /*02f0*/  LDS R17, [R4+0x200] ;  /* 0x0002000004117984 */ /* 0x000fe80000000800 */
[----:B------:R-:W4:Y:S04]  /*0300*/  LDS.128 R8, [R5+UR5+0x10] ;  /* 0x0000100505087984 */ /* 0x000f280008000c00 */
[----:B------:R-:W-:Y:S01]  /*0310*/  LDS R26, [R4+0x380] ;  /* 0x00038000041a7984 */ /* 0x000fe20000000800 */
[----:B0-----:R-:W-:-:S03]  /*0320*/  FFMA R12, R12, R22, R23 ;  /* 0x000000160c0c7223 */ /* 0x001fc60000000017 */
[----:B------:R-:W0:Y:S01]  /*0330*/  LDS R22, [R4+0x280] ;  /* 0x0002800004167984 */ /* 0x000e220000000800 */
[----:B-1----:R-:W-:-:S03]  /*0340*/  FFMA R12, R28, R13, R12 ;  /* 0x0000000d1c0c7223 */ /* 0x002fc6000000000c */
[----:B------:R-:W1:Y:S01]  /*0350*/  LDS R23, [R4+0x300] ;  /* 0x0003000004177984 */ /* 0x000e620000000800 */
[----:B--2---:R-:W-:-:S03]  /*0360*/  FFMA R25, R25, R14, R12 ;  /* 0x0000000e19197223 */ /* 0x004fc6000000000c */
[----:B------:R-:W-:Y:S01]  /*0370*/  LDS R28, [R4+0x580] ;  /* 0x00058000041c7984 */ /* 0x000fe20000000800 */
[----:B---3--:R-:W-:-:S03]  /*0380*/  FFMA R27, R24, R15, R25 ;  /* 0x0000000f181b7223 */ /* 0x008fc60000000019 */
[----:B------:R-:W-:Y:S04]  /*0390*/  LDS R25, [R4+0x400] ;  /* 0x0004000004197984 */ /* 0x000fe80000000800 */
[----:B------:R-:W2:Y:S01]  /*03a0*/  LDS.128 R12, [R5+UR5+0x20] ;  /* 0x00002005050c7984 */ /* 0x000ea20008000c00 */
[----:B----4-:R-:W-:-:S03]  /*03b0*/  FFMA R17, R8, R17, R27 ;  /* 0x0000001108117223 */ /* 0x010fc6000000001b */
[----:B------:R-:W3:Y:S01]  /*03c0*/  LDS R24, [R4+0x480] ;  /* 0x0004800004187984 */ /* 0x000ee20000000800 */
[----:B0-----:R-:W-:-:S03]  /*03d0*/  FFMA R22, R22, R9, R17 ;  /* 0x0000000916167223 */ /* 0x001fc60000000011 */
[----:B------:R-:W0:Y:S01]  /*03e0*/  LDS R17, [R4+0x500] ;  /* 0x0005000004117984 */ /* 0x000e220000000800 */
[----:B-1----:R-:W-:-:S03]  /*03f0*/  FFMA R23, R23, R10, R22 ;  /* 0x0000000a17177223 */ /* 0x002fc60000000016 */
[----:B------:R-:W-:Y:S01]  /*0400*/  LDS R22, [R4+0x680] ;  /* 0x0006800004167984 */ /* 0x000fe20000000800 */
[----:B------:R-:W-:-:S03]  /*0410*/  FFMA R27, R26, R11, R23 ;  /* 0x0000000b1a1b7223 */ /* 0x000fc60000000017 */
[----:B------:R-:W-:Y:S04]  /*0420*/  LDS R23, [R4+0x600] ;  /* 0x0006000004177984 */ /* 0x000fe80000000800 */
[----:B------:R-:W1:Y:S01]  /*0430*/  LDS.128 R8, [R5+UR5+0x30] ;  /* 0x0000300505087984 */ /* 0x000e620008000c00 */
[----:B--2---:R-:W-:-:S03]  /*0440*/  FFMA R25, R12, R25, R27 ;  /* 0x000000190c197223 */ /* 0x004fc6000000001b */
[----:B------:R-:W-:Y:S01]  /*0450*/  LDS R26, [R4+0x780] ;  /* 0x00078000041a7984 */ /* 0x000fe20000000800 */
[----:B---3--:R-:W-:-:S03]  /*0460*/  FFMA R24, R24, R13, R25 ;  /* 0x0000000d18187223 */ /* 0x008fc60000000019 */
[----:B------:R-:W2:Y:S01]  /*0470*/  LDS R25, [R4+0x700] ;  /* 0x0007000004197984 */ /* 0x000ea20000000800 */
[----:B0-----:R-:W-:-:S03]  /*0480*/  FFMA R17, R17, R14, R24 ;  /* 0x0000000e11117223 */ /* 0x001fc60000000018 */
[----:B------:R-:W-:Y:S01]  /*0490*/  LDS R24, [R4+0x880] ;  /* 0x0008800004187984 */ /* 0x000fe20000000800 */
[----:B------:R-:W-:-:S03]  /*04a0*/  FFMA R27, R28, R15, R17 ;  /* 0x0000000f1c1b7223 */ /* 0x000fc60000000011 */
[----:B------:R-:W-:Y:S04]  /*04b0*/  LDS R17, [R4+0x800] ;  /* 0x0008000004117984 */ /* 0x000fe80000000800 */
[----:B------:R-:W0:Y:S01]  /*04c0*/  LDS.128 R12, [R5+UR5+0x40] ;  /* 0x00004005050c7984 */ /* 0x000e220008000c00 */
[----:B-1----:R-:W-:-:S03]  /*04d0*/  FFMA R23, R8, R23, R27 ;  /* 0x0000001708177223 */ /* 0x002fc6000000001b */
[----:B------:R-:W1:Y:S01]  /*04e0*/  LDS R27, [R4+0x900] ;  /* 0x00090000041b7984 */ /* 0x000e620000000800 */
[----:B------:R-:W-:-:S03]  /*04f0*/  FFMA R22, R22, R9, R23 ;  /* 0x0000000916167223 */ /* 0x000fc60000000017 */
[----:B------:R-:W3:Y:S01]  /*0500*/  LDS R28, [R4+0x980] ;  /* 0x00098000041c7984 */ /* 0x000ee20000000800 */
[----:B--2---:R-:W-:-:S03]  /*0510*/  FFMA R25, R25, R10, R22 ;  /* 0x0000000a19197223 */ /* 0x004fc60000000016 */
[----:B------:R-:W-:Y:S01]  /*0520*/  LDS R23, [R4+0xa00] ;  /* 0x000a000004177984 */ /* 0x000fe20000000800 */
[----:B------:R-:W-:-:S03]  /*0530*/  FFMA R25, R26, R11, R25 ;  /* 0x0000000b1a197223 */ /* 0x000fc60000000019 */
[----:B------:R-:W2:Y:S04]  /*0540*/  LDS.128 R8, [R5+UR5+0x50] ;  /* 0x0000500505087984 */ /* 0x000ea80008000c00 */
[----:B------:R-:W4:Y:S04]  /*0550*/  LDS R22, [R4+0xa80] ;  /* 0x000a800004167984 */ /* 0x000f280000000800 */
[----:B------:R-:W-:Y:S01]  /*0560*/  LDS R26, [R4+0xb80] ;  /* 0x000b8000041a7984 */ /* 0x000fe20000000800 */
[----:B0-----:R-:W-:-:S03]  /*0570*/  FFMA R17, R12, R17, R25 ;  /* 0x000000110c117223 */ /* 0x001fc60000000019 */
[----:B------:R-:W-:Y:S01]  /*0580*/  LDS R25, [R4+0xc00] ;  /* 0x000c000004197984 */ /* 0x000fe20000000800 */
[----:B------:R-:W-:-:S03]  /*0590*/  FFMA R24, R24, R13, R17 ;  /* 0x0000000d18187223 */ /* 0x000fc60000000011 */
[----:B------:R-:W0:Y:S01]  /*05a0*/  LDS R17, [R4+0xb00] ;  /* 0x000b000004117984 */ /* 0x000e220000000800 */
[----:B-1----:R-:W-:-:S03]  /*05b0*/  FFMA R27, R27, R14, R24 ;  /* 0x0000000e1b1b7223 */ /* 0x002fc60000000018 */
[----:B------:R-:W-:Y:S01]  /*05c0*/  LDS R24, [R4+0xc80] ;  /* 0x000c800004187984 */ /* 0x000fe20000000800 */
[----:B---3--:R-:W-:-:S03]  /*05d0*/  FFMA R27, R28, R15, R27 ;  /* 0x0000000f1c1b7223 */ /* 0x008fc6000000001b */
[----:B------:R-:W1:Y:S01]  /*05e0*/  LDS.128 R12, [R5+UR5+0x60] ;  /* 0x00006005050c7984 */ /* 0x000e620008000c00 */
[----:B--2---:R-:W-:-:S03]  /*05f0*/  FFMA R23, R8, R23, R27 ;  /* 0x0000001708177223 */ /* 0x004fc6000000001b */
[----:B------:R-:W-:Y:S01]  /*0600*/  LDS R28, [R4+0xf00] ;  /* 0x000f0000041c7984 */ /* 0x000fe20000000800 */
[----:B----4-:R-:W-:-:S03]  /*0610*/  FFMA R22, R22, R9, R23 ;  /* 0x0000000916167223 */ /* 0x010fc60000000017 */
[----:B------:R-:W2:Y:S01]  /*0620*/  LDS R23, [R4+0xd00] ;  /* 0x000d000004177984 */ /* 0x000ea20000000800 */
[----:B0-----:R-:W-:-:S03]  /*0630*/  FFMA R17, R17, R10, R22 ;  /* 0x0000000a11117223 */ /* 0x001fc60000000016 */
[----:B------:R-:W0:Y:S01]  /*0640*/  LDS R22, [R4+0xd80] ;  /* 0x000d800004167984 */ /* 0x000e220000000800 */
[----:B------:R-:W-:-:S03]  /*0650*/  FFMA R27, R26, R11, R17 ;  /* 0x0000000b1a1b7223 */ /* 0x000fc60000000011 */
[----:B------:R-:W-:Y:S01]  /*0660*/  LDS R17, [R4+0xe00] ;  /* 0x000e000004117984 */ /* 0x000fe20000000800 */
[----:B-1----:R-:W-:-:S03]  /*0670*/  FFMA R25, R12, R25, R27 ;  /* 0x000000190c197223 */ /* 0x002fc6000000001b */
[----:B------:R-:W1:Y:S01]  /*0680*/  LDS.128 R8, [R5+UR5+0x70] ;  /* 0x0000700505087984 */ /* 0x000e620008000c00 */
[----:B------:R-:W-:-:S03]  /*0690*/  FFMA R26, R24, R13, R25 ;  /* 0x0000000d181a7223 */ /* 0x000fc60000000019 */
[----:B------:R-:W3:Y:S01]  /*06a0*/  LDS R12, [R4+0xe80] ;  /* 0x000e8000040c7984 */ /* 0x000ee20000000800 */
[----:B--2---:R-:W-:-:S03]  /*06b0*/  FFMA R23, R23, R14, R26 ;  /* 0x0000000e17177223 */ /* 0x004fc6000000001a */
[----:B------:R-:W2:Y:S01]  /*06c0*/  LDS R24, [R4+0xf80] ;  /* 0x000f800004187984 */ /* 0x000ea20000000800 */
[----:B0-----:R-:W-:-:S04]  /*06d0*/  FFMA R15, R22, R15, R23 ;  /* 0x0000000f160f7223 */ /* 0x001fc80000000017 */
[----:B-1----:R-:W-:-:S04]  /*06e0*/  FFMA R15, R8, R17, R15 ;  /* 0x00000011080f7223 */ /* 0x002fc8000000000f */
[----:B---3--:R-:W-:-:S04]  /*06f0*/  FFMA R9, R12, R9, R15 ;  /* 0x000000090c097223 */ /* 0x008fc8000000000f */
[----:B------:R-:W-:-:S04]  /*0700*/  FFMA R9, R28, R10, R9 ;  /* 0x0000000a1c097223 */ /* 0x000fc80000000009 */
[----:B--2---:R-:W-:Y:S01]  /*0710*/  FFMA R23, R24, R11, R9 ;  /* 0x0000000b18177223 */ /* 0x004fe20000000009 */
[----:B------:R-:W-:Y:S06]  /*0720*/  BAR.SYNC.DEFER_BLOCKING 0x0 ;  /* 0x0000000000007b1d */ /* 0x000fec0000010000 */
[----:B------:R-:W-:Y:S05]  /*0730*/  BRA.U !UP0, `(.L_x_1) ;  /* 0xfffffff908ac7547 */ /* 0x000fea000b83ffff */
.L_x_0:
[----:B------:R-:W0:Y:S01]  /*0740*/  LDC.64 R2, c[0x0][0x3a0] ;  /* 0x0000e800ff027b82 */ /* 0x000e220000000a00 */
[----:B------:R-:W1:Y:S01]  /*0750*/  LDCU UR5, c[0x0][0x398] ;  /* 0x00007300ff0577ac */ /* 0x000e620008000800 */
[----:B------:R-:W-:-:S05]  /*0760*/  IADD3 R16, PT, PT, R16, UR4, RZ ;  /* 0x0000000410107c10 */ /* 0x000fca000fffe0ff */
[----:B-1----:R-:W-:Y:S01]  /*0770*/  IMAD R7, R7, UR5, R16 ;  /* 0x0000000507077c24 */ /* 0x002fe2000f8e0210 */
[----:B------:R-:W1:Y:S03]  /*0780*/  LDCU.64 UR4, c[0x0][0x3a8] ;  /* 0x00007500ff0477ac */ /* 0x000e660008000a00 */
[----:B0-----:R-:W-:-:S05]  /*0790*/  IMAD.WIDE.U32 R2, R7, 0x4, R2 ;  /* 0x0000000407027825 */ /* 0x001fca00078e0002 */
[----:B------:R-:W1:Y:S02]  /*07a0*/  LDG.E R0, desc[UR10][R2.64] ;  /* 0x0000000a02007981 */ /* 0x000e64000c1e1900 */
[----:B-1----:R-:W-:-:S04]  /*07b0*/  FMUL R0, R0, UR5 ;  /* 0x0000000500007c20 */ /* 0x002fc80008400000 */
[----:B------:R-:W-:-:S05]  /*07c0*/  FFMA R23, R23, UR4, R0 ;  /* 0x0000000417177c23 */ /* 0x000fca0008000000 */
[----:B------:R-:W-:Y:S01]  /*07d0*/  STG.E desc[UR10][R2.64], R23 ;  /* 0x0000001702007986 */ /* 0x000fe2000c10190a */
[----:B------:R-:W-:Y:S05]  /*07e0*/  EXIT ;  /* 0x000000000000794d */ /* 0x000fea0003800000 */
.L_x_2:
[----:B------:R-:W-:-:S00]  /*07f0*/  BRA `(.L_x_2) ;  /* 0xfffffffc00fc7947 */ /* 0x000fc0000383ffff */
[----:B------:R-:W-:-:S00]  /*0800*/  NOP ;  /* 0x0000000000007918 */ /* 0x000fc00000000000 */
[----:B------:R-:W-:-:S00]  /*0810*/  NOP ;  /* 0x0000000000007918 */ /* 0x000fc00000000000 */
[----:B------:R-:W-:-:S00]  /*0820*/  NOP ;  /* 0x0000000000007918 */ /* 0x000fc00000000000 */
[----:B------:R-:W-:-:S00]  /*0830*/  NOP ;  /* 0x0000000000007918 */ /* 0x000fc00000000000 */
[----:B------:R-:W-:-:S00]  /*0840*/  NOP ;  /* 0x0000000000007918 */ /* 0x000fc00000000000 */
[----:B------:R-:W-:-:S00]  /*0850*/  NOP ;  /* 0x0000000000007918 */ /* 0x000fc00000000000 */
[----:B------:R-:W-:-:S00]  /*0860*/  NOP ;  /* 0x0000000000007918 */ /* 0x000fc00000000000 */
[----:B------:R-:W-:-:S00]  /*0870*/  NOP ;  /* 0x0000000000007918 */ /* 0x000fc00000000000 */
.L_x_3:


//--------------------- .nv.shared._Z13matmul_kernelPKfiiS0_iPfff --------------------------
	.section	.nv.shared._Z13matmul_kernelPKfiiS0_iPfff,"aw",@nobits
	.sectionflags	@""
	.align	4
.nv.shared._Z13matmul_kernelPKfiiS0_iPfff:
	.zero		9216


//--------------------- .nv.shared.reserved.0     --------------------------
	.section	.nv.shared.reserved.0,"aw",@nobits
	.weak		__nv_reservedSMEM_offset_0_alias
	.size		__nv_reservedSMEM_offset_0_alias, 0, 64
	.other		__nv_reservedSMEM_offset_0_alias,@"STO_CUDA_RESERVED_SHARED STV_DEFAULT"
__nv_reservedSMEM_offset_0_alias:
	.zero		0
	.zero		64


//--------------------- .nv.constant0._Z13matmul_kernelPKfiiS0_iPfff --------------------------
	.section	.nv.constant0._Z13matmul_kernelPKfiiS0_iPfff,"a",@progbits
	.sectionflags	@""
	.align	4
.nv.constant0._Z13matmul_kernelPKfiiS0_iPfff:
	.zero		944


//--------------------- SYMBOLS --------------------------

	.type		.nv.reservedSmem.offset0,@object
	.size		.nv.reservedSmem.offset0,0x4
	.type		.nv.reservedSmem.cap,@object
	.size		.nv.reservedSmem.cap,0x4
